	.headerflags	@"EF_CUDA_TEXMODE_UNIFIED EF_CUDA_64BIT_ADDRESS EF_CUDA_ACCELERATORS EF_CUDA_SM90 EF_CUDA_VIRTUAL_SM(EF_CUDA_SM90)"
	.elftype	@"ET_EXEC"


//--------------------- .nv.info                  --------------------------
	.section	.nv.info,"",@"SHT_CUDA_INFO"
	.align	4


	//----- nvinfo : EIATTR_REGCOUNT
	.align		4
        /*0000*/ 	.byte	0x04, 0x2f
        /*0002*/ 	.short	(.L_1 - .L_0)
	.align		4
.L_0:
        /*0004*/ 	.word	index@(triton_poi_fused_convolution_14)
        /*0008*/ 	.word	0x0000001e


	//----- nvinfo : EIATTR_MIN_STACK_SIZE
	.align		4
.L_1:
        /*000c*/ 	.byte	0x04, 0x12
        /*000e*/ 	.short	(.L_3 - .L_2)
	.align		4
.L_2:
        /*0010*/ 	.word	index@(triton_poi_fused_convolution_14)
        /*0014*/ 	.word	0x00000000


	//----- nvinfo : EIATTR_FRAME_SIZE
	.align		4
.L_3:
        /*0018*/ 	.byte	0x04, 0x11
        /*001a*/ 	.short	(.L_5 - .L_4)
	.align		4
.L_4:
        /*001c*/ 	.word	index@(triton_poi_fused_convolution_14)
        /*0020*/ 	.word	0x00000000


	//----- nvinfo : EIATTR_MIN_STACK_SIZE
	.align		4
.L_5:
        /*0024*/ 	.byte	0x04, 0x12
        /*0026*/ 	.short	(.L_7 - .L_6)
	.align		4
.L_6:
        /*0028*/ 	.word	index@(triton_poi_fused_convolution_14)
        /*002c*/ 	.word	0x00000000
.L_7:


//--------------------- .nv.info.triton_poi_fused_convolution_14 --------------------------
	.section	.nv.info.triton_poi_fused_convolution_14,"",@"SHT_CUDA_INFO"
	.sectionflags	@""
	.align	4


	//----- nvinfo : EIATTR_CUDA_API_VERSION
	.align		4
        /*0000*/ 	.byte	0x04, 0x37
        /*0002*/ 	.short	(.L_9 - .L_8)
.L_8:
        /*0004*/ 	.word	0x0000007c


	//----- nvinfo : EIATTR_KPARAM_INFO
	.align		4
.L_9:
        /*0008*/ 	.byte	0x04, 0x17
        /*000a*/ 	.short	(.L_11 - .L_10)
.L_10:
        /*000c*/ 	.word	0x00000000
        /*0010*/ 	.short	0x0004
        /*0012*/ 	.short	0x001c
        /*0014*/ 	.byte	0x00, 0xf0, 0x11, 0x00


	//----- nvinfo : EIATTR_KPARAM_INFO
	.align		4
.L_11:
        /*0018*/ 	.byte	0x04, 0x17
        /*001a*/ 	.short	(.L_13 - .L_12)
.L_12:
        /*001c*/ 	.word	0x00000000
        /*0020*/ 	.short	0x0003
        /*0022*/ 	.short	0x0018
        /*0024*/ 	.byte	0x00, 0xf0, 0x11, 0x00


	//----- nvinfo : EIATTR_KPARAM_INFO
	.align		4
.L_13:
        /*0028*/ 	.byte	0x04, 0x17
        /*002a*/ 	.short	(.L_15 - .L_14)
.L_14:
        /*002c*/ 	.word	0x00000000
        /*0030*/ 	.short	0x0002
        /*0032*/ 	.short	0x0010
        /*0034*/ 	.byte	0x00, 0xf4, 0x21, 0x00


	//----- nvinfo : EIATTR_KPARAM_INFO
	.align		4
.L_15:
        /*0038*/ 	.byte	0x04, 0x17
        /*003a*/ 	.short	(.L_17 - .L_16)
.L_16:
        /*003c*/ 	.word	0x00000000
        /*0040*/ 	.short	0x0001
        /*0042*/ 	.short	0x0008
        /*0044*/ 	.byte	0x00, 0xf4, 0x21, 0x00


	//----- nvinfo : EIATTR_KPARAM_INFO
	.align		4
.L_17:
        /*0048*/ 	.byte	0x04, 0x17
        /*004a*/ 	.short	(.L_19 - .L_18)
.L_18:
        /*004c*/ 	.word	0x00000000
        /*0050*/ 	.short	0x0000
        /*0052*/ 	.short	0x0000
        /*0054*/ 	.byte	0x00, 0xf4, 0x21, 0x00


	//----- nvinfo : EIATTR_SPARSE_MMA_MASK
	.align		4
.L_19:
        /*0058*/ 	.byte	0x03, 0x50
        /*005a*/ 	.short	0x0000


	//----- nvinfo : EIATTR_MAXREG_COUNT
	.align		4
        /*005c*/ 	.byte	0x03, 0x1b
        /*005e*/ 	.short	0x00ff


	//----- nvinfo : EIATTR_EXIT_INSTR_OFFSETS
	.align		4
        /*0060*/ 	.byte	0x04, 0x1c
        /*0062*/ 	.short	(.L_21 - .L_20)


	//   ....[0]....
.L_20:
        /*0064*/ 	.word	0x000005d0


	//   ....[1]....
        /*0068*/ 	.word	0x00000650


	//----- nvinfo : EIATTR_REQNTID
	.align		4
.L_21:
        /*006c*/ 	.byte	0x04, 0x10
        /*006e*/ 	.short	(.L_23 - .L_22)
.L_22:
        /*0070*/ 	.word	0x00000080
        /*0074*/ 	.word	0x00000001
        /*0078*/ 	.word	0x00000001


	//----- nvinfo : EIATTR_CBANK_PARAM_SIZE
	.align		4
.L_23:
        /*007c*/ 	.byte	0x03, 0x19
        /*007e*/ 	.short	0x0020


	//----- nvinfo : EIATTR_PARAM_CBANK
	.align		4
        /*0080*/ 	.byte	0x04, 0x0a
        /*0082*/ 	.short	(.L_25 - .L_24)
	.align		4
.L_24:
        /*0084*/ 	.word	index@(.nv.constant0.triton_poi_fused_convolution_14)
        /*0088*/ 	.short	0x0210
        /*008a*/ 	.short	0x0020


	//----- nvinfo : EIATTR_SW_WAR
	.align		4
.L_25:
        /*008c*/ 	.byte	0x04, 0x36
        /*008e*/ 	.short	(.L_27 - .L_26)
.L_26:
        /*0090*/ 	.word	0x00000008
.L_27:


//--------------------- .nv.callgraph             --------------------------
	.section	.nv.callgraph,"",@"SHT_CUDA_CALLGRAPH"
	.align	4
	.sectionentsize	8
	.align		4
        /*0000*/ 	.word	0x00000000
	.align		4
        /*0004*/ 	.word	0xffffffff
	.align		4
        /*0008*/ 	.word	0x00000000
	.align		4
        /*000c*/ 	.word	0xfffffffe
	.align		4
        /*0010*/ 	.word	0x00000000
	.align		4
        /*0014*/ 	.word	0xfffffffd
	.align		4
        /*0018*/ 	.word	0x00000000
	.align		4
        /*001c*/ 	.word	0xfffffffc


//--------------------- .text.triton_poi_fused_convolution_14 --------------------------
	.section	.text.triton_poi_fused_convolution_14,"ax",@progbits
	.sectionflags	@"SHF_BARRIERS=1"
	.align	128
        .global         triton_poi_fused_convolution_14
        .type           triton_poi_fused_convolution_14,@function
        .size           triton_poi_fused_convolution_14,(.L_x_1 - triton_poi_fused_convolution_14)
        .other          triton_poi_fused_convolution_14,@"STO_CUDA_ENTRY STV_DEFAULT"
triton_poi_fused_convolution_14:
.text.triton_poi_fused_convolution_14:
[----:B------:R-:W0:Y:S01]  /*0000*/  LDC R1, c[0x0][0x28] ;  /* 0x00000a00ff017b82 */ /* 0x000e220000000800 */
[----:B------:R-:W1:Y:S07]  /*0010*/  S2R R3, SR_CTAID.Y ;  /* 0x0000000000037919 */ /* 0x000e6e0000002600 */
[----:B------:R-:W2:Y:S01]  /*0020*/  LDC.64 R18, c[0x0][0x218] ;  /* 0x00008600ff127b82 */ /* 0x000ea20000000a00 */
[----:B------:R-:W-:Y:S01]  /*0030*/  ULDC.64 UR6, c[0x0][0x208] ;  /* 0x0000820000067ab9 */ /* 0x000fe20000000a00 */
[----:B------:R-:W-:Y:S01]  /*0040*/  CS2R R8, SRZ ;  /* 0x0000000000087805 */ /* 0x000fe2000001ff00 */
[----:B------:R-:W3:Y:S01]  /*0050*/  S2R R16, SR_TID.X ;  /* 0x0000000000107919 */ /* 0x000ee20000002100 */
[----:B------:R-:W4:Y:S04]  /*0060*/  S2R R17, SR_CTAID.X ;  /* 0x0000000000117919 */ /* 0x000f280000002500 */
[----:B------:R-:W5:Y:S01]  /*0070*/  LDC.64 R12, c[0x0][0x210] ;  /* 0x00008400ff0c7b82 */ /* 0x000f620000000a00 */
[----:B-1----:R-:W-:-:S02]  /*0080*/  IMAD.SHL.U32 R3, R3, 0x20, RZ ;  /* 0x0000002003037824 */ /* 0x002fc400078e00ff */
[----:B---3--:R-:W-:Y:S02]  /*0090*/  IMAD.SHL.U32 R0, R16, 0x4, RZ ;  /* 0x0000000410007824 */ /* 0x008fe400078e00ff */
[----:B----4-:R-:W-:-:S03]  /*00a0*/  IMAD.SHL.U32 R17, R17, 0x20, RZ ;  /* 0x0000002011117824 */ /* 0x010fc600078e00ff */
[----:B------:R-:W-:-:S04]  /*00b0*/  LOP3.LUT R4, R3, 0x1c, R0, 0xf8, !PT ;  /* 0x0000001c03047812 */ /* 0x000fc800078ef800 */
[C---:B------:R-:W-:Y:S01]  /*00c0*/  ISETP.GE.AND P0, PT, R4.reuse, 0x500, PT ;  /* 0x000005000400780c */ /* 0x040fe20003f06270 */
[----:B------:R-:W-:-:S05]  /*00d0*/  IMAD.HI R2, R4, 0x66666667, RZ ;  /* 0x6666666704027827 */ /* 0x000fca00078e02ff */
[----:B------:R-:W-:-:S04]  /*00e0*/  SHF.R.U32.HI R5, RZ, 0x1f, R2 ;  /* 0x0000001fff057819 */ /* 0x000fc80000011602 */
[----:B------:R-:W-:Y:S02]  /*00f0*/  LEA.HI.SX32 R5, R2, R5, 0x19 ;  /* 0x0000000502057211 */ /* 0x000fe400078fcaff */
[----:B------:R-:W-:-:S03]  /*0100*/  SHF.R.U32.HI R2, RZ, 0x3, R16 ;  /* 0x00000003ff027819 */ /* 0x000fc60000011610 */
[----:B------:R-:W-:Y:S01]  /*0110*/  IMAD R6, R5, -0x140, R4 ;  /* 0xfffffec005067824 */ /* 0x000fe200078e0204 */
[----:B------:R-:W-:-:S03]  /*0120*/  SGXT.U32 R2, R2, 0x4 ;  /* 0x000000040202781a */ /* 0x000fc60000000000 */
[----:B------:R-:W-:Y:S01]  /*0130*/  IMAD R15, R5, 0xdc00, R6 ;  /* 0x0000dc00050f7824 */ /* 0x000fe200078e0206 */
[----:B------:R-:W-:Y:S01]  /*0140*/  LOP3.LUT R10, R17, R2, RZ, 0xfc, !PT ;  /* 0x00000002110a7212 */ /* 0x000fe200078efcff */
[----:B--2---:R-:W-:Y:S01]  /*0150*/  IMAD.WIDE R18, R6, 0x4, R18 ;  /* 0x0000000406127825 */ /* 0x004fe200078e0212 */
[----:B------:R-:W-:Y:S02]  /*0160*/  CS2R R4, SRZ ;  /* 0x0000000000047805 */ /* 0x000fe4000001ff00 */
[----:B------:R-:W-:Y:S02]  /*0170*/  CS2R R6, SRZ ;  /* 0x0000000000067805 */ /* 0x000fe4000001ff00 */
[C---:B------:R-:W-:Y:S01]  /*0180*/  ISETP.LT.AND P1, PT, R10.reuse, 0xb0, !P0 ;  /* 0x000000b00a00780c */ /* 0x040fe20004721270 */
[--C-:B------:R-:W-:Y:S01]  /*0190*/  IMAD R21, R10, 0x140, R15.reuse ;  /* 0x000001400a157824 */ /* 0x100fe200078e020f */
[----:B------:R-:W-:Y:S02]  /*01a0*/  LOP3.LUT R14, R17, 0x10, R2, 0xfe, !PT ;  /* 0x00000010110e7812 */ /* 0x000fe400078efe02 */
[----:B------:R-:W-:Y:S01]  /*01b0*/  CS2R R10, SRZ ;  /* 0x00000000000a7805 */ /* 0x000fe2000001ff00 */
[----:B------:R1:W2:Y:S01]  /*01c0*/  @!P0 LDG.E.EL.128 R4, desc[UR6][R18.64] ;  /* 0x0000000612048981 */ /* 0x0002a2000c2e1d00 */
[C---:B------:R-:W-:Y:S01]  /*01d0*/  ISETP.LT.AND P0, PT, R14.reuse, 0xb0, !P0 ;  /* 0x000000b00e00780c */ /* 0x040fe20004701270 */
[----:B------:R-:W-:-:S02]  /*01e0*/  IMAD R23, R14, 0x140, R15 ;  /* 0x000001400e177824 */ /* 0x000fc400078e020f */
[----:B-----5:R-:W-:Y:S01]  /*01f0*/  IMAD.WIDE R20, R21, 0x4, R12 ;  /* 0x0000000415147825 */ /* 0x020fe200078e020c */
[----:B------:R-:W-:-:S03]  /*0200*/  CS2R R14, SRZ ;  /* 0x00000000000e7805 */ /* 0x000fc6000001ff00 */
[----:B------:R-:W-:Y:S01]  /*0210*/  IMAD.WIDE R22, R23, 0x4, R12 ;  /* 0x0000000417167825 */ /* 0x000fe200078e020c */
[----:B------:R-:W-:Y:S01]  /*0220*/  CS2R R12, SRZ ;  /* 0x00000000000c7805 */ /* 0x000fe2000001ff00 */
[----:B------:R3:W2:Y:S05]  /*0230*/  @P1 LDG.E.EL.128 R8, desc[UR6][R20.64] ;  /* 0x0000000614081981 */ /* 0x0006aa000c2e1d00 */
[----:B------:R4:W5:Y:S01]  /*0240*/  @P0 LDG.E.EL.128 R12, desc[UR6][R22.64] ;  /* 0x00000006160c0981 */ /* 0x000962000c2e1d00 */
[----:B------:R-:W4:Y:S01]  /*0250*/  S2UR UR5, SR_CgaCtaId ;  /* 0x00000000000579c3 */ /* 0x000f220000008800 */
[----:B------:R-:W-:Y:S01]  /*0260*/  IMAD.SHL.U32 R16, R16, 0x80, RZ ;  /* 0x0000008010107824 */ /* 0x000fe200078e00ff */
[----:B------:R-:W-:-:S04]  /*0270*/  UMOV UR4, 0x400 ;  /* 0x0000040000047882 */ /* 0x000fc80000000000 */
[----:B-1----:R-:W-:-:S04]  /*0280*/  LOP3.LUT R19, R16, 0x380, RZ, 0xc0, !PT ;  /* 0x0000038010137812 */ /* 0x002fc800078ec0ff */
[C---:B------:R-:W-:Y:S02]  /*0290*/  LOP3.LUT R16, R19.reuse, R2, RZ, 0xfc, !PT ;  /* 0x0000000213107212 */ /* 0x040fe400078efcff */
[C---:B---3--:R-:W-:Y:S02]  /*02a0*/  LOP3.LUT R21, R19.reuse, 0x20, RZ, 0xfc, !PT ;  /* 0x0000002013157812 */ /* 0x048fe400078efcff */
[C---:B------:R-:W-:Y:S02]  /*02b0*/  LOP3.LUT R25, R19.reuse, 0x40, RZ, 0xfc, !PT ;  /* 0x0000004013197812 */ /* 0x040fe400078efcff */
[C---:B------:R-:W-:Y:S02]  /*02c0*/  LOP3.LUT R27, R19.reuse, 0x60, RZ, 0xfc, !PT ;  /* 0x00000060131b7812 */ /* 0x040fe400078efcff */
[-C--:B------:R-:W-:Y:S02]  /*02d0*/  LEA.HI R19, R19, R16.reuse, RZ, 0x1b ;  /* 0x0000001013137211 */ /* 0x080fe400078fd8ff */
[-C--:B------:R-:W-:Y:S01]  /*02e0*/  LEA.HI R18, R21, R16.reuse, RZ, 0x1b ;  /* 0x0000001015127211 */ /* 0x080fe200078fd8ff */
[----:B0---4-:R-:W-:Y:S01]  /*02f0*/  UPRMT UR4, UR5, 0x654, UR4 ;  /* 0x0000065405047896 */ /* 0x011fe20008000004 */
[----:B------:R-:W-:-:S02]  /*0300*/  LEA.HI R25, R25, R16, RZ, 0x1b ;  /* 0x0000001019197211 */ /* 0x000fc400078fd8ff */
[----:B------:R-:W-:-:S03]  /*0310*/  LEA.HI R27, R27, R16, RZ, 0x1b ;  /* 0x000000101b1b7211 */ /* 0x000fc600078fd8ff */
[----:B------:R-:W-:Y:S02]  /*0320*/  LEA R16, R19, UR4, 0x2 ;  /* 0x0000000413107c11 */ /* 0x000fe4000f8e10ff */
[----:B------:R-:W-:Y:S02]  /*0330*/  LEA R22, R27, UR4, 0x2 ;  /* 0x000000041b167c11 */ /* 0x000fe4000f8e10ff */
[----:B------:R-:W-:-:S04]  /*0340*/  LOP3.LUT R17, R17, 0x1c, R0, 0xf8, !PT ;  /* 0x0000001c11117812 */ /* 0x000fc800078ef800 */
[----:B------:R-:W-:Y:S01]  /*0350*/  ISETP.GE.AND P0, PT, R17, 0xb0, PT ;  /* 0x000000b01100780c */ /* 0x000fe20003f06270 */
[----:B--2---:R-:W-:Y:S01]  /*0360*/  FADD R19, R4, R8 ;  /* 0x0000000804137221 */ /* 0x004fe20000000000 */
[----:B------:R-:W-:Y:S01]  /*0370*/  FADD R20, R5, R9 ;  /* 0x0000000905147221 */ /* 0x000fe20000000000 */
[----:B------:R-:W-:Y:S01]  /*0380*/  LEA R9, R18, UR4, 0x2 ;  /* 0x0000000412097c11 */ /* 0x000fe2000f8e10ff */
[----:B------:R-:W-:Y:S01]  /*0390*/  FADD R21, R6, R10 ;  /* 0x0000000a06157221 */ /* 0x000fe20000000000 */
[----:B------:R-:W-:Y:S01]  /*03a0*/  LEA R18, R25, UR4, 0x2 ;  /* 0x0000000419127c11 */ /* 0x000fe2000f8e10ff */
[----:B------:R-:W-:Y:S01]  /*03b0*/  FADD R11, R7, R11 ;  /* 0x0000000b070b7221 */ /* 0x000fe20000000000 */
[----:B-----5:R-:W-:Y:S01]  /*03c0*/  FADD R23, R4, R12 ;  /* 0x0000000c04177221 */ /* 0x020fe20000000000 */
[----:B------:R-:W-:Y:S01]  /*03d0*/  STS [R16], R19 ;  /* 0x0000001310007388 */ /* 0x000fe20000000800 */
[----:B------:R-:W-:Y:S01]  /*03e0*/  FADD R12, R5, R13 ;  /* 0x0000000d050c7221 */ /* 0x000fe20000000000 */
[----:B------:R-:W-:Y:S01]  /*03f0*/  FADD R13, R6, R14 ;  /* 0x0000000e060d7221 */ /* 0x000fe20000000000 */
[----:B------:R-:W-:Y:S01]  /*0400*/  FADD R15, R7, R15 ;  /* 0x0000000f070f7221 */ /* 0x000fe20000000000 */
[----:B------:R-:W-:Y:S04]  /*0410*/  STS [R9+0x80], R20 ;  /* 0x0000801409007388 */ /* 0x000fe80000000800 */
[----:B------:R-:W-:Y:S04]  /*0420*/  STS [R18+0x100], R21 ;  /* 0x0001001512007388 */ /* 0x000fe80000000800 */
[----:B------:R0:W-:Y:S04]  /*0430*/  STS [R22+0x180], R11 ;  /* 0x0001800b16007388 */ /* 0x0001e80000000800 */
[----:B------:R-:W-:Y:S04]  /*0440*/  STS [R16+0x40], R23 ;  /* 0x0000401710007388 */ /* 0x000fe80000000800 */
[----:B------:R1:W-:Y:S01]  /*0450*/  STS [R9+0xc0], R12 ;  /* 0x0000c00c09007388 */ /* 0x0003e20000000800 */
[----:B------:R-:W-:Y:S01]  /*0460*/  SHF.R.U32.HI R25, RZ, 0x5, R0 ;  /* 0x00000005ff197819 */ /* 0x000fe20000011600 */
[----:B0-----:R-:W0:Y:S02]  /*0470*/  LDC.64 R10, c[0x0][0x220] ;  /* 0x00008800ff0a7b82 */ /* 0x001e240000000a00 */
[----:B------:R2:W-:Y:S04]  /*0480*/  STS [R18+0x140], R13 ;  /* 0x0001400d12007388 */ /* 0x0005e80000000800 */
[----:B------:R-:W-:Y:S01]  /*0490*/  STS [R22+0x1c0], R15 ;  /* 0x0001c00f16007388 */ /* 0x000fe20000000800 */
[----:B------:R-:W-:-:S02]  /*04a0*/  LOP3.LUT R8, R0, 0x1fc, RZ, 0xc0, !PT ;  /* 0x000001fc00087812 */ /* 0x000fc400078ec0ff */
[----:B------:R-:W-:-:S05]  /*04b0*/  SGXT.U32 R25, R25, 0x4 ;  /* 0x000000041919781a */ /* 0x000fca0000000000 */
[----:B------:R-:W-:-:S05]  /*04c0*/  IMAD.IADD R25, R8, 0x1, R25 ;  /* 0x0000000108197824 */ /* 0x000fca00078e0219 */
[----:B------:R-:W-:Y:S01]  /*04d0*/  LEA R25, R25, UR4, 0x2 ;  /* 0x0000000419197c11 */ /* 0x000fe2000f8e10ff */
[----:B------:R-:W-:Y:S01]  /*04e0*/  BAR.SYNC.DEFER_BLOCKING 0x0 ;  /* 0x0000000000007b1d */ /* 0x000fe20000010000 */
[----:B------:R-:W-:-:S05]  /*04f0*/  LOP3.LUT R0, R3, R2, RZ, 0xfc, !PT ;  /* 0x0000000203007212 */ /* 0x000fca00078efcff */
[----:B------:R-:W-:Y:S04]  /*0500*/  LDS R4, [R25] ;  /* 0x0000000019047984 */ /* 0x000fe80000000800 */
[----:B------:R-:W-:Y:S04]  /*0510*/  LDS R5, [R25+0x4] ;  /* 0x0000040019057984 */ /* 0x000fe80000000800 */
[----:B------:R-:W-:Y:S04]  /*0520*/  LDS R6, [R25+0x8] ;  /* 0x0000080019067984 */ /* 0x000fe80000000800 */
[----:B------:R-:W3:Y:S01]  /*0530*/  LDS R7, [R25+0xc] ;  /* 0x00000c0019077984 */ /* 0x000ee20000000800 */
[----:B-1----:R-:W-:-:S02]  /*0540*/  LOP3.LUT R9, R3, 0x10, R2, 0xfe, !PT ;  /* 0x0000001003097812 */ /* 0x002fc400078efe02 */
[C---:B------:R-:W-:Y:S02]  /*0550*/  ISETP.LT.AND P1, PT, R0.reuse, 0x500, !P0 ;  /* 0x000005000000780c */ /* 0x040fe40004721270 */
[----:B------:R-:W-:Y:S01]  /*0560*/  ISETP.LT.AND P0, PT, R9, 0x500, !P0 ;  /* 0x000005000900780c */ /* 0x000fe20004701270 */
[----:B------:R-:W-:Y:S01]  /*0570*/  IMAD R3, R0, 0xb0, R17 ;  /* 0x000000b000037824 */ /* 0x000fe200078e0211 */
[----:B--2---:R-:W-:-:S03]  /*0580*/  LOP3.LUT R13, R8, 0x200, RZ, 0xfc, !PT ;  /* 0x00000200080d7812 */ /* 0x004fc600078efcff */
[----:B0-----:R-:W-:Y:S01]  /*0590*/  IMAD.WIDE R2, R3, 0x4, R10 ;  /* 0x0000000403027825 */ /* 0x001fe200078e020a */
[----:B------:R-:W-:-:S04]  /*05a0*/  LEA.HI R13, R13, R8, RZ, 0x1b ;  /* 0x000000080d0d7211 */ /* 0x000fc800078fd8ff */
[----:B------:R-:W-:Y:S01]  /*05b0*/  LEA R13, R13, UR4, 0x2 ;  /* 0x000000040d0d7c11 */ /* 0x000fe2000f8e10ff */
[----:B---3--:R0:W-:Y:S02]  /*05c0*/  @P1 STG.E.128 desc[UR6][R2.64], R4 ;  /* 0x0000000402001986 */ /* 0x0081e4000c101d06 */
[----:B0-----:R-:W-:Y:S05]  /*05d0*/  @!P0 EXIT ;  /* 0x000000000000894d */ /* 0x001fea0003800000 */
[----:B0-----:R-:W-:Y:S01]  /*05e0*/  LDS R4, [R13+0x800] ;  /* 0x000800000d047984 */ /* 0x001fe20000000800 */
[----:B------:R-:W-:-:S03]  /*05f0*/  IMAD R9, R9, 0xb0, R17 ;  /* 0x000000b009097824 */ /* 0x000fc600078e0211 */
[----:B------:R-:W-:Y:S01]  /*0600*/  LDS R5, [R13+0x804] ;  /* 0x000804000d057984 */ /* 0x000fe20000000800 */
[----:B------:R-:W-:-:S03]  /*0610*/  IMAD.WIDE R10, R9, 0x4, R10 ;  /* 0x00000004090a7825 */ /* 0x000fc600078e020a */
[----:B------:R-:W-:Y:S04]  /*0620*/  LDS R6, [R13+0x808] ;  /* 0x000808000d067984 */ /* 0x000fe80000000800 */
[----:B------:R-:W0:Y:S04]  /*0630*/  LDS R7, [R13+0x80c] ;  /* 0x00080c000d077984 */ /* 0x000e280000000800 */
[----:B0-----:R-:W-:Y:S01]  /*0640*/  STG.E.128 desc[UR6][R10.64], R4 ;  /* 0x000000040a007986 */ /* 0x001fe2000c101d06 */
[----:B------:R-:W-:Y:S05]  /*0650*/  EXIT ;  /* 0x000000000000794d */ /* 0x000fea0003800000 */
.L_x_0:
[----:B------:R-:W-:-:S00]  /*0660*/  BRA `(.L_x_0) ;  /* 0xfffffffc00fc7947 */ /* 0x000fc0000383ffff */
[----:B------:R-:W-:-:S00]  /*0670*/  NOP ;  /* 0x0000000000007918 */ /* 0x000fc00000000000 */
        /* <DEDUP_REMOVED lines=8> */
.L_x_1:


//--------------------- .nv.shared.triton_poi_fused_convolution_14 --------------------------
	.section	.nv.shared.triton_poi_fused_convolution_14,"aw",@nobits
	.sectionflags	@""
	.align	16
	.zero		1024


//--------------------- .nv.constant0.triton_poi_fused_convolution_14 --------------------------
	.section	.nv.constant0.triton_poi_fused_convolution_14,"a",@progbits
	.sectionflags	@""
	.align	4
.nv.constant0.triton_poi_fused_convolution_14:
	.zero		560
